//
// Generated by NVIDIA NVVM Compiler
//
// Compiler Build ID: CL-36424714
// Cuda compilation tools, release 13.0, V13.0.88
// Based on NVVM 20.0.0
//

.version 9.0
.target sm_100
.address_size 64

	// .globl	_Z6kerneliiPc

.visible .entry _Z6kerneliiPc(
	.param .u32 _Z6kerneliiPc_param_0,
	.param .u32 _Z6kerneliiPc_param_1,
	.param .u64 .ptr .align 1 _Z6kerneliiPc_param_2
)
{
	.reg .pred 	%p<5>;
	.reg .b16 	%rs<2>;
	.reg .b32 	%r<8>;
	.reg .b64 	%rd<5>;

	ld.param.u32 	%r2, [_Z6kerneliiPc_param_0];
	ld.param.u32 	%r3, [_Z6kerneliiPc_param_1];
	ld.param.u64 	%rd1, [_Z6kerneliiPc_param_2];
	mov.u32 	%r4, %ctaid.x;
	mov.u32 	%r5, %ntid.x;
	mov.u32 	%r6, %tid.x;
	mad.lo.s32 	%r1, %r4, %r5, %r6;
	setp.lt.s32 	%p1, %r1, 2;
	setp.gt.s32 	%p2, %r1, %r3;
	or.pred  	%p3, %p1, %p2;
	@%p3 bra 	$L__BB0_3;
	rem.s32 	%r7, %r1, %r2;
	setp.ne.s32 	%p4, %r7, 0;
	@%p4 bra 	$L__BB0_3;
	cvt.u64.u32 	%rd2, %r1;
	cvta.to.global.u64 	%rd3, %rd1;
	add.s64 	%rd4, %rd3, %rd2;
	mov.b16 	%rs1, 1;
	st.global.u8 	[%rd4], %rs1;
$L__BB0_3:
	ret;

}


// ===== COMPILED SASS (sm_100) =====

	.target	sm_100

	.elftype	@"ET_EXEC"


//--------------------- .note.nv.tkinfo           --------------------------
	.section	.note.nv.tkinfo,"",@"SHT_NOTE"
	.sectionflags	@"SHF_NOTE_NV_TKINFO"
	.tkinfo
        /*0018*/ 	.word	0x00000002
        /*0030*/ 	.string	""
        /*0030*/ 	.string	"ptxas"
        /*0030*/ 	.string	"Cuda compilation tools, release 13.0, V13.0.88"
        /*0030*/ 	.string	"Build cuda_13.0.r13.0/compiler.36424714_0"
        /*0030*/ 	.string	"-arch sm_100 -m 64 "



//--------------------- .note.nv.cuinfo           --------------------------
	.section	.note.nv.cuinfo,"",@"SHT_NOTE"
	.sectionflags	@"SHF_NOTE_NV_CUINFO"
        /*0018*/ 	.short	0x0002
        /*001a*/ 	.short	0x0064
        /*001c*/ 	.short	0x0082
	.zero		2


//--------------------- .nv.info                  --------------------------
	.section	.nv.info,"",@"SHT_CUDA_INFO"
	.align	4


	//----- nvinfo : EIATTR_REGCOUNT
	.align		4
        /*0000*/ 	.byte	0x04, 0x2f
        /*0002*/ 	.short	(.L_1 - .L_0)
	.align		4
.L_0:
        /*0004*/ 	.word	index@(_Z6kerneliiPc)
        /*0008*/ 	.word	0x0000000b


	//----- nvinfo : EIATTR_FRAME_SIZE
	.align		4
.L_1:
        /*000c*/ 	.byte	0x04, 0x11
        /*000e*/ 	.short	(.L_3 - .L_2)
	.align		4
.L_2:
        /*0010*/ 	.word	index@(_Z6kerneliiPc)
        /*0014*/ 	.word	0x00000000


	//----- nvinfo : EIATTR_MIN_STACK_SIZE
	.align		4
.L_3:
        /*0018*/ 	.byte	0x04, 0x12
        /*001a*/ 	.short	(.L_5 - .L_4)
	.align		4
.L_4:
        /*001c*/ 	.word	index@(_Z6kerneliiPc)
        /*0020*/ 	.word	0x00000000
.L_5:


//--------------------- .nv.compat                --------------------------
	.section	.nv.compat,"",@"SHT_CUDA_COMPAT_INFO"
	.align	4
        /*0000*/ 	.byte	0x02, 0x09, 0x00, 0x00, 0x02, 0x02, 0x01, 0x00, 0x02, 0x05, 0x05, 0x00, 0x03, 0x07, 0x01, 0x01
        /*0010*/ 	.byte	0x02, 0x03, 0x00, 0x00, 0x02, 0x06, 0x01, 0x00, 0x04, 0x0b, 0x08, 0x00, 0x09, 0x00, 0x00, 0x00
        /*0020*/ 	.byte	0x00, 0x00, 0x00, 0x00


//--------------------- .nv.info._Z6kerneliiPc    --------------------------
	.section	.nv.info._Z6kerneliiPc,"",@"SHT_CUDA_INFO"
	.sectionflags	@""
	.align	4


	//----- nvinfo : EIATTR_CUDA_API_VERSION
	.align		4
        /*0000*/ 	.byte	0x04, 0x37
        /*0002*/ 	.short	(.L_7 - .L_6)
.L_6:
        /*0004*/ 	.word	0x00000082


	//----- nvinfo : EIATTR_KPARAM_INFO
	.align		4
.L_7:
        /*0008*/ 	.byte	0x04, 0x17
        /*000a*/ 	.short	(.L_9 - .L_8)
.L_8:
        /*000c*/ 	.word	0x00000000
        /*0010*/ 	.short	0x0002
        /*0012*/ 	.short	0x0008
        /*0014*/ 	.byte	0x00, 0xf5, 0x21, 0x00


	//----- nvinfo : EIATTR_KPARAM_INFO
	.align		4
.L_9:
        /*0018*/ 	.byte	0x04, 0x17
        /*001a*/ 	.short	(.L_11 - .L_10)
.L_10:
        /*001c*/ 	.word	0x00000000
        /*0020*/ 	.short	0x0001
        /*0022*/ 	.short	0x0004
        /*0024*/ 	.byte	0x00, 0xf0, 0x11, 0x00


	//----- nvinfo : EIATTR_KPARAM_INFO
	.align		4
.L_11:
        /*0028*/ 	.byte	0x04, 0x17
        /*002a*/ 	.short	(.L_13 - .L_12)
.L_12:
        /*002c*/ 	.word	0x00000000
        /*0030*/ 	.short	0x0000
        /*0032*/ 	.short	0x0000
        /*0034*/ 	.byte	0x00, 0xf0, 0x11, 0x00


	//----- nvinfo : EIATTR_SPARSE_MMA_MASK
	.align		4
.L_13:
        /*0038*/ 	.byte	0x03, 0x50
        /*003a*/ 	.short	0x0000


	//----- nvinfo : EIATTR_MAXREG_COUNT
	.align		4
        /*003c*/ 	.byte	0x03, 0x1b
        /*003e*/ 	.short	0x00ff


	//----- nvinfo : EIATTR_MERCURY_ISA_VERSION
	.align		4
        /*0040*/ 	.byte	0x03, 0x5f
        /*0042*/ 	.short	0x0101


	//----- nvinfo : EIATTR_VRC_CTA_INIT_COUNT
	.align		4
        /*0044*/ 	.byte	0x02, 0x4a
	.zero		1
	.zero		1


	//----- nvinfo : EIATTR_EXIT_INSTR_OFFSETS
	.align		4
        /*0048*/ 	.byte	0x04, 0x1c
        /*004a*/ 	.short	(.L_15 - .L_14)


	//   ....[0]....
.L_14:
        /*004c*/ 	.word	0x00000080


	//   ....[1]....
        /*0050*/ 	.word	0x00000210


	//   ....[2]....
        /*0054*/ 	.word	0x00000280


	//----- nvinfo : EIATTR_CBANK_PARAM_SIZE
	.align		4
.L_15:
        /*0058*/ 	.byte	0x03, 0x19
        /*005a*/ 	.short	0x0010


	//----- nvinfo : EIATTR_PARAM_CBANK
	.align		4
        /*005c*/ 	.byte	0x04, 0x0a
        /*005e*/ 	.short	(.L_17 - .L_16)
	.align		4
.L_16:
        /*0060*/ 	.word	index@(.nv.constant0._Z6kerneliiPc)
        /*0064*/ 	.short	0x0380
        /*0066*/ 	.short	0x0010


	//----- nvinfo : EIATTR_SW_WAR
	.align		4
.L_17:
        /*0068*/ 	.byte	0x04, 0x36
        /*006a*/ 	.short	(.L_19 - .L_18)
.L_18:
        /*006c*/ 	.word	0x00000008
.L_19:


//--------------------- .nv.callgraph             --------------------------
	.section	.nv.callgraph,"",@"SHT_CUDA_CALLGRAPH"
	.align	4
	.sectionentsize	8
	.align		4
        /*0000*/ 	.word	0x00000000
	.align		4
        /*0004*/ 	.word	0xffffffff
	.align		4
        /*0008*/ 	.word	0x00000000
	.align		4
        /*000c*/ 	.word	0xfffffffe
	.align		4
        /*0010*/ 	.word	0x00000000
	.align		4
        /*0014*/ 	.word	0xfffffffd
	.align		4
        /*0018*/ 	.word	0x00000000
	.align		4
        /*001c*/ 	.word	0xfffffffc


//--------------------- .text._Z6kerneliiPc       --------------------------
	.section	.text._Z6kerneliiPc,"ax",@progbits
	.align	128
        .global         _Z6kerneliiPc
        .type           _Z6kerneliiPc,@function
        .size           _Z6kerneliiPc,(.L_x_1 - _Z6kerneliiPc)
        .other          _Z6kerneliiPc,@"STO_CUDA_ENTRY STV_DEFAULT"
_Z6kerneliiPc:
.text._Z6kerneliiPc:
[----:B------:R-:W-:Y:S01]  /*0000*/  LDC R1, c[0x0][0x37c] ;  /* 0x0000df00ff017b82 */ /* 0x000fe20000000800 */
[----:B------:R-:W0:Y:S07]  /*0010*/  S2R R3, SR_TID.X ;  /* 0x0000000000037919 */ /* 0x000e2e0000002100 */
[----:B------:R-:W0:Y:S01]  /*0020*/  S2UR UR4, SR_CTAID.X ;  /* 0x00000000000479c3 */ /* 0x000e220000002500 */
[----:B------:R-:W1:Y:S07]  /*0030*/  LDCU UR5, c[0x0][0x384] ;  /* 0x00007080ff0577ac */ /* 0x000e6e0008000800 */
[----:B------:R-:W0:Y:S02]  /*0040*/  LDC R0, c[0x0][0x360] ;  /* 0x0000d800ff007b82 */ /* 0x000e240000000800 */
[----:B0-----:R-:W-:-:S05]  /*0050*/  IMAD R0, R0, UR4, R3 ;  /* 0x0000000400007c24 */ /* 0x001fca000f8e0203 */
[----:B-1----:R-:W-:-:S04]  /*0060*/  ISETP.GT.AND P0, PT, R0, UR5, PT ;  /* 0x0000000500007c0c */ /* 0x002fc8000bf04270 */
[----:B------:R-:W-:-:S13]  /*0070*/  ISETP.LT.OR P0, PT, R0, 0x2, P0 ;  /* 0x000000020000780c */ /* 0x000fda0000701670 */
[----:B------:R-:W-:Y:S05]  /*0080*/  @P0 EXIT ;  /* 0x000000000000094d */ /* 0x000fea0003800000 */
[----:B------:R-:W0:Y:S01]  /*0090*/  LDC R8, c[0x0][0x380] ;  /* 0x0000e000ff087b82 */ /* 0x000e220000000800 */
[----:B------:R-:W-:Y:S02]  /*00a0*/  IABS R7, R0 ;  /* 0x0000000000077213 */ /* 0x000fe40000000000 */
[----:B------:R-:W-:Y:S02]  /*00b0*/  ISETP.GE.AND P2, PT, R0, RZ, PT ;  /* 0x000000ff0000720c */ /* 0x000fe40003f46270 */
[----:B0-----:R-:W-:-:S04]  /*00c0*/  IABS R6, R8 ;  /* 0x0000000800067213 */ /* 0x001fc80000000000 */
[----:B------:R-:W0:Y:S08]  /*00d0*/  I2F.RP R4, R6 ;  /* 0x0000000600047306 */ /* 0x000e300000209400 */
[----:B0-----:R-:W0:Y:S02]  /*00e0*/  MUFU.RCP R4, R4 ;  /* 0x0000000400047308 */ /* 0x001e240000001000 */
[----:B0-----:R-:W-:-:S06]  /*00f0*/  VIADD R2, R4, 0xffffffe ;  /* 0x0ffffffe04027836 */ /* 0x001fcc0000000000 */
[----:B------:R0:W1:Y:S02]  /*0100*/  F2I.FTZ.U32.TRUNC.NTZ R3, R2 ;  /* 0x0000000200037305 */ /* 0x000064000021f000 */
[----:B0-----:R-:W-:Y:S02]  /*0110*/  IMAD.MOV.U32 R2, RZ, RZ, RZ ;  /* 0x000000ffff027224 */ /* 0x001fe400078e00ff */
[----:B-1----:R-:W-:-:S04]  /*0120*/  IMAD.MOV R5, RZ, RZ, -R3 ;  /* 0x000000ffff057224 */ /* 0x002fc800078e0a03 */
[----:B------:R-:W-:-:S04]  /*0130*/  IMAD R5, R5, R6, RZ ;  /* 0x0000000605057224 */ /* 0x000fc800078e02ff */
[----:B------:R-:W-:Y:S01]  /*0140*/  IMAD.HI.U32 R3, R3, R5, R2 ;  /* 0x0000000503037227 */ /* 0x000fe200078e0002 */
[----:B------:R-:W-:-:S05]  /*0150*/  MOV R5, R7 ;  /* 0x0000000700057202 */ /* 0x000fca0000000f00 */
[----:B------:R-:W-:-:S04]  /*0160*/  IMAD.HI.U32 R3, R3, R5, RZ ;  /* 0x0000000503037227 */ /* 0x000fc800078e00ff */
[----:B------:R-:W-:-:S04]  /*0170*/  IMAD.MOV R3, RZ, RZ, -R3 ;  /* 0x000000ffff037224 */ /* 0x000fc800078e0a03 */
[----:B------:R-:W-:-:S05]  /*0180*/  IMAD R3, R6, R3, R5 ;  /* 0x0000000306037224 */ /* 0x000fca00078e0205 */
[----:B------:R-:W-:-:S13]  /*0190*/  ISETP.GT.U32.AND P0, PT, R6, R3, PT ;  /* 0x000000030600720c */ /* 0x000fda0003f04070 */
[----:B------:R-:W-:Y:S01]  /*01a0*/  @!P0 IMAD.IADD R3, R3, 0x1, -R6 ;  /* 0x0000000103038824 */ /* 0x000fe200078e0a06 */
[----:B------:R-:W-:-:S04]  /*01b0*/  ISETP.NE.AND P0, PT, R8, RZ, PT ;  /* 0x000000ff0800720c */ /* 0x000fc80003f05270 */
[----:B------:R-:W-:-:S13]  /*01c0*/  ISETP.GT.U32.AND P1, PT, R6, R3, PT ;  /* 0x000000030600720c */ /* 0x000fda0003f24070 */
[----:B------:R-:W-:-:S05]  /*01d0*/  @!P1 IADD3 R3, PT, PT, R3, -R6, RZ ;  /* 0x8000000603039210 */ /* 0x000fca0007ffe0ff */
[----:B------:R-:W-:Y:S01]  /*01e0*/  @!P2 IMAD.MOV R3, RZ, RZ, -R3 ;  /* 0x000000ffff03a224 */ /* 0x000fe200078e0a03 */
[----:B------:R-:W-:-:S04]  /*01f0*/  @!P0 LOP3.LUT R3, RZ, R8, RZ, 0x33, !PT ;  /* 0x00000008ff038212 */ /* 0x000fc800078e33ff */
[----:B------:R-:W-:-:S13]  /*0200*/  ISETP.NE.AND P0, PT, R3, RZ, PT ;  /* 0x000000ff0300720c */ /* 0x000fda0003f05270 */
[----:B------:R-:W-:Y:S05]  /*0210*/  @P0 EXIT ;  /* 0x000000000000094d */ /* 0x000fea0003800000 */
[----:B------:R-:W0:Y:S01]  /*0220*/  LDCU.64 UR6, c[0x0][0x388] ;  /* 0x00007100ff0677ac */ /* 0x000e220008000a00 */
[----:B------:R-:W1:Y:S01]  /*0230*/  LDCU.64 UR4, c[0x0][0x358] ;  /* 0x00006b00ff0477ac */ /* 0x000e620008000a00 */
[----:B0-----:R-:W-:Y:S01]  /*0240*/  IADD3 R2, P0, PT, R0, UR6, RZ ;  /* 0x0000000600027c10 */ /* 0x001fe2000ff1e0ff */
[----:B------:R-:W-:-:S03]  /*0250*/  IMAD.MOV.U32 R0, RZ, RZ, 0x1 ;  /* 0x00000001ff007424 */ /* 0x000fc600078e00ff */
[----:B------:R-:W-:-:S05]  /*0260*/  IADD3.X R3, PT, PT, RZ, UR7, RZ, P0, !PT ;  /* 0x00000007ff037c10 */ /* 0x000fca00087fe4ff */
[----:B-1----:R-:W-:Y:S01]  /*0270*/  STG.E.U8 desc[UR4][R2.64], R0 ;  /* 0x0000000002007986 */ /* 0x002fe2000c101104 */
[----:B------:R-:W-:Y:S05]  /*0280*/  EXIT ;  /* 0x000000000000794d */ /* 0x000fea0003800000 */
.L_x_0:
[----:B------:R-:W-:-:S00]  /*0290*/  BRA `(.L_x_0) ;  /* 0xfffffffc00fc7947 */ /* 0x000fc0000383ffff */
[----:B------:R-:W-:-:S00]  /*02a0*/  NOP ;  /* 0x0000000000007918 */ /* 0x000fc00000000000 */
        /* <DEDUP_REMOVED lines=13> */
.L_x_1:


//--------------------- .nv.shared.reserved.0     --------------------------
	.section	.nv.shared.reserved.0,"aw",@nobits
	.weak		__nv_reservedSMEM_offset_0_alias
	.size		__nv_reservedSMEM_offset_0_alias, 0, 64
	.other		__nv_reservedSMEM_offset_0_alias,@"STO_CUDA_RESERVED_SHARED STV_DEFAULT"
__nv_reservedSMEM_offset_0_alias:
	.zero		0
	.zero		64


//--------------------- .nv.constant0._Z6kerneliiPc --------------------------
	.section	.nv.constant0._Z6kerneliiPc,"a",@progbits
	.sectionflags	@""
	.align	4
.nv.constant0._Z6kerneliiPc:
	.zero		912


//--------------------- SYMBOLS --------------------------

	.type		.nv.reservedSmem.offset0,@object
	.size		.nv.reservedSmem.offset0,0x4
